//
// Generated by NVIDIA NVVM Compiler
//
// Compiler Build ID: CL-36424714
// Cuda compilation tools, release 13.0, V13.0.88
// Based on NVVM 20.0.0
//

.version 9.0
.target sm_100
.address_size 64

	// .globl	_Z15KernelMatrixMulPiS_S_i

.visible .entry _Z15KernelMatrixMulPiS_S_i(
	.param .u64 .ptr .align 1 _Z15KernelMatrixMulPiS_S_i_param_0,
	.param .u64 .ptr .align 1 _Z15KernelMatrixMulPiS_S_i_param_1,
	.param .u64 .ptr .align 1 _Z15KernelMatrixMulPiS_S_i_param_2,
	.param .u32 _Z15KernelMatrixMulPiS_S_i_param_3
)
{
	.reg .pred 	%p<2>;
	.reg .b32 	%r<19>;
	.reg .b64 	%rd<16>;

	ld.param.u64 	%rd1, [_Z15KernelMatrixMulPiS_S_i_param_0];
	ld.param.u64 	%rd2, [_Z15KernelMatrixMulPiS_S_i_param_1];
	ld.param.u64 	%rd3, [_Z15KernelMatrixMulPiS_S_i_param_2];
	ld.param.u32 	%r3, [_Z15KernelMatrixMulPiS_S_i_param_3];
	mov.u32 	%r4, %ctaid.y;
	mov.u32 	%r5, %ntid.y;
	mov.u32 	%r6, %tid.y;
	mad.lo.s32 	%r1, %r4, %r5, %r6;
	mov.u32 	%r7, %ctaid.x;
	mov.u32 	%r8, %ntid.x;
	mov.u32 	%r9, %tid.x;
	mad.lo.s32 	%r2, %r7, %r8, %r9;
	max.s32 	%r10, %r1, %r2;
	setp.ge.s32 	%p1, %r10, %r3;
	@%p1 bra 	$L__BB0_2;
	cvta.to.global.u64 	%rd4, %rd3;
	cvta.to.global.u64 	%rd5, %rd1;
	cvta.to.global.u64 	%rd6, %rd2;
	mul.lo.s32 	%r11, %r3, %r1;
	add.s32 	%r12, %r3, %r11;
	add.s32 	%r13, %r12, -1;
	mul.wide.u32 	%rd7, %r13, 4;
	add.s64 	%rd8, %rd5, %rd7;
	ld.global.u32 	%r14, [%rd8];
	mul.lo.s32 	%r15, %r3, %r2;
	cvt.s64.s32 	%rd9, %r15;
	cvt.s64.s32 	%rd10, %r3;
	add.s64 	%rd11, %rd10, %rd9;
	shl.b64 	%rd12, %rd11, 2;
	add.s64 	%rd13, %rd6, %rd12;
	ld.global.u32 	%r16, [%rd13+-4];
	mul.lo.s32 	%r17, %r16, %r14;
	add.s32 	%r18, %r11, %r2;
	mul.wide.s32 	%rd14, %r18, 4;
	add.s64 	%rd15, %rd4, %rd14;
	st.global.u32 	[%rd15], %r17;
$L__BB0_2:
	ret;

}


// ===== COMPILED SASS (sm_100) =====

	.target	sm_100

	.elftype	@"ET_EXEC"


//--------------------- .note.nv.tkinfo           --------------------------
	.section	.note.nv.tkinfo,"",@"SHT_NOTE"
	.sectionflags	@"SHF_NOTE_NV_TKINFO"
	.tkinfo
        /*0018*/ 	.word	0x00000002
        /*0030*/ 	.string	""
        /*0030*/ 	.string	"ptxas"
        /*0030*/ 	.string	"Cuda compilation tools, release 13.0, V13.0.88"
        /*0030*/ 	.string	"Build cuda_13.0.r13.0/compiler.36424714_0"
        /*0030*/ 	.string	"-arch sm_100 -m 64 "



//--------------------- .note.nv.cuinfo           --------------------------
	.section	.note.nv.cuinfo,"",@"SHT_NOTE"
	.sectionflags	@"SHF_NOTE_NV_CUINFO"
        /*0018*/ 	.short	0x0002
        /*001a*/ 	.short	0x0064
        /*001c*/ 	.short	0x0082
	.zero		2


//--------------------- .nv.info                  --------------------------
	.section	.nv.info,"",@"SHT_CUDA_INFO"
	.align	4


	//----- nvinfo : EIATTR_REGCOUNT
	.align		4
        /*0000*/ 	.byte	0x04, 0x2f
        /*0002*/ 	.short	(.L_1 - .L_0)
	.align		4
.L_0:
        /*0004*/ 	.word	index@(_Z15KernelMatrixMulPiS_S_i)
        /*0008*/ 	.word	0x0000000e


	//----- nvinfo : EIATTR_FRAME_SIZE
	.align		4
.L_1:
        /*000c*/ 	.byte	0x04, 0x11
        /*000e*/ 	.short	(.L_3 - .L_2)
	.align		4
.L_2:
        /*0010*/ 	.word	index@(_Z15KernelMatrixMulPiS_S_i)
        /*0014*/ 	.word	0x00000000


	//----- nvinfo : EIATTR_MIN_STACK_SIZE
	.align		4
.L_3:
        /*0018*/ 	.byte	0x04, 0x12
        /*001a*/ 	.short	(.L_5 - .L_4)
	.align		4
.L_4:
        /*001c*/ 	.word	index@(_Z15KernelMatrixMulPiS_S_i)
        /*0020*/ 	.word	0x00000000
.L_5:


//--------------------- .nv.compat                --------------------------
	.section	.nv.compat,"",@"SHT_CUDA_COMPAT_INFO"
	.align	4
        /*0000*/ 	.byte	0x02, 0x09, 0x00, 0x00, 0x02, 0x02, 0x01, 0x00, 0x02, 0x05, 0x05, 0x00, 0x03, 0x07, 0x01, 0x01
        /*0010*/ 	.byte	0x02, 0x03, 0x00, 0x00, 0x02, 0x06, 0x01, 0x00, 0x04, 0x0b, 0x08, 0x00, 0x09, 0x00, 0x00, 0x00
        /*0020*/ 	.byte	0x00, 0x00, 0x00, 0x00


//--------------------- .nv.info._Z15KernelMatrixMulPiS_S_i --------------------------
	.section	.nv.info._Z15KernelMatrixMulPiS_S_i,"",@"SHT_CUDA_INFO"
	.sectionflags	@""
	.align	4


	//----- nvinfo : EIATTR_CUDA_API_VERSION
	.align		4
        /*0000*/ 	.byte	0x04, 0x37
        /*0002*/ 	.short	(.L_7 - .L_6)
.L_6:
        /*0004*/ 	.word	0x00000082


	//----- nvinfo : EIATTR_KPARAM_INFO
	.align		4
.L_7:
        /*0008*/ 	.byte	0x04, 0x17
        /*000a*/ 	.short	(.L_9 - .L_8)
.L_8:
        /*000c*/ 	.word	0x00000000
        /*0010*/ 	.short	0x0003
        /*0012*/ 	.short	0x0018
        /*0014*/ 	.byte	0x00, 0xf0, 0x11, 0x00


	//----- nvinfo : EIATTR_KPARAM_INFO
	.align		4
.L_9:
        /*0018*/ 	.byte	0x04, 0x17
        /*001a*/ 	.short	(.L_11 - .L_10)
.L_10:
        /*001c*/ 	.word	0x00000000
        /*0020*/ 	.short	0x0002
        /*0022*/ 	.short	0x0010
        /*0024*/ 	.byte	0x00, 0xf5, 0x21, 0x00


	//----- nvinfo : EIATTR_KPARAM_INFO
	.align		4
.L_11:
        /*0028*/ 	.byte	0x04, 0x17
        /*002a*/ 	.short	(.L_13 - .L_12)
.L_12:
        /*002c*/ 	.word	0x00000000
        /*0030*/ 	.short	0x0001
        /*0032*/ 	.short	0x0008
        /*0034*/ 	.byte	0x00, 0xf5, 0x21, 0x00


	//----- nvinfo : EIATTR_KPARAM_INFO
	.align		4
.L_13:
        /*0038*/ 	.byte	0x04, 0x17
        /*003a*/ 	.short	(.L_15 - .L_14)
.L_14:
        /*003c*/ 	.word	0x00000000
        /*0040*/ 	.short	0x0000
        /*0042*/ 	.short	0x0000
        /*0044*/ 	.byte	0x00, 0xf5, 0x21, 0x00


	//----- nvinfo : EIATTR_SPARSE_MMA_MASK
	.align		4
.L_15:
        /*0048*/ 	.byte	0x03, 0x50
        /*004a*/ 	.short	0x0000


	//----- nvinfo : EIATTR_MAXREG_COUNT
	.align		4
        /*004c*/ 	.byte	0x03, 0x1b
        /*004e*/ 	.short	0x00ff


	//----- nvinfo : EIATTR_MERCURY_ISA_VERSION
	.align		4
        /*0050*/ 	.byte	0x03, 0x5f
        /*0052*/ 	.short	0x0101


	//----- nvinfo : EIATTR_VRC_CTA_INIT_COUNT
	.align		4
        /*0054*/ 	.byte	0x02, 0x4a
	.zero		1
	.zero		1


	//----- nvinfo : EIATTR_EXIT_INSTR_OFFSETS
	.align		4
        /*0058*/ 	.byte	0x04, 0x1c
        /*005a*/ 	.short	(.L_17 - .L_16)


	//   ....[0]....
.L_16:
        /*005c*/ 	.word	0x000000c0


	//   ....[1]....
        /*0060*/ 	.word	0x00000200


	//----- nvinfo : EIATTR_CBANK_PARAM_SIZE
	.align		4
.L_17:
        /*0064*/ 	.byte	0x03, 0x19
        /*0066*/ 	.short	0x001c


	//----- nvinfo : EIATTR_PARAM_CBANK
	.align		4
        /*0068*/ 	.byte	0x04, 0x0a
        /*006a*/ 	.short	(.L_19 - .L_18)
	.align		4
.L_18:
        /*006c*/ 	.word	index@(.nv.constant0._Z15KernelMatrixMulPiS_S_i)
        /*0070*/ 	.short	0x0380
        /*0072*/ 	.short	0x001c


	//----- nvinfo : EIATTR_SW_WAR
	.align		4
.L_19:
        /*0074*/ 	.byte	0x04, 0x36
        /*0076*/ 	.short	(.L_21 - .L_20)
.L_20:
        /*0078*/ 	.word	0x00000008
.L_21:


//--------------------- .nv.callgraph             --------------------------
	.section	.nv.callgraph,"",@"SHT_CUDA_CALLGRAPH"
	.align	4
	.sectionentsize	8
	.align		4
        /*0000*/ 	.word	0x00000000
	.align		4
        /*0004*/ 	.word	0xffffffff
	.align		4
        /*0008*/ 	.word	0x00000000
	.align		4
        /*000c*/ 	.word	0xfffffffe
	.align		4
        /*0010*/ 	.word	0x00000000
	.align		4
        /*0014*/ 	.word	0xfffffffd
	.align		4
        /*0018*/ 	.word	0x00000000
	.align		4
        /*001c*/ 	.word	0xfffffffc


//--------------------- .text._Z15KernelMatrixMulPiS_S_i --------------------------
	.section	.text._Z15KernelMatrixMulPiS_S_i,"ax",@progbits
	.align	128
        .global         _Z15KernelMatrixMulPiS_S_i
        .type           _Z15KernelMatrixMulPiS_S_i,@function
        .size           _Z15KernelMatrixMulPiS_S_i,(.L_x_1 - _Z15KernelMatrixMulPiS_S_i)
        .other          _Z15KernelMatrixMulPiS_S_i,@"STO_CUDA_ENTRY STV_DEFAULT"
_Z15KernelMatrixMulPiS_S_i:
.text._Z15KernelMatrixMulPiS_S_i:
[----:B------:R-:W-:Y:S01]  /*0000*/  LDC R1, c[0x0][0x37c] ;  /* 0x0000df00ff017b82 */ /* 0x000fe20000000800 */
[----:B------:R-:W0:Y:S07]  /*0010*/  S2R R3, SR_TID.Y ;  /* 0x0000000000037919 */ /* 0x000e2e0000002200 */
[----:B------:R-:W0:Y:S01]  /*0020*/  LDC R0, c[0x0][0x364] ;  /* 0x0000d900ff007b82 */ /* 0x000e220000000800 */
[----:B------:R-:W1:Y:S07]  /*0030*/  S2R R2, SR_TID.X ;  /* 0x0000000000027919 */ /* 0x000e6e0000002100 */
[----:B------:R-:W0:Y:S08]  /*0040*/  S2UR UR4, SR_CTAID.Y ;  /* 0x00000000000479c3 */ /* 0x000e300000002600 */
[----:B------:R-:W1:Y:S08]  /*0050*/  S2UR UR5, SR_CTAID.X ;  /* 0x00000000000579c3 */ /* 0x000e700000002500 */
[----:B------:R-:W1:Y:S08]  /*0060*/  LDC R9, c[0x0][0x360] ;  /* 0x0000d800ff097b82 */ /* 0x000e700000000800 */
[----:B------:R-:W2:Y:S01]  /*0070*/  LDC R11, c[0x0][0x398] ;  /* 0x0000e600ff0b7b82 */ /* 0x000ea20000000800 */
[----:B0-----:R-:W-:-:S02]  /*0080*/  IMAD R0, R0, UR4, R3 ;  /* 0x0000000400007c24 */ /* 0x001fc4000f8e0203 */
[----:B-1----:R-:W-:-:S05]  /*0090*/  IMAD R9, R9, UR5, R2 ;  /* 0x0000000509097c24 */ /* 0x002fca000f8e0202 */
[----:B------:R-:W-:-:S04]  /*00a0*/  VIMNMX R2, PT, PT, R0, R9, !PT ;  /* 0x0000000900027248 */ /* 0x000fc80007fe0100 */
[----:B--2---:R-:W-:-:S13]  /*00b0*/  ISETP.GE.AND P0, PT, R2, R11, PT ;  /* 0x0000000b0200720c */ /* 0x004fda0003f06270 */
[----:B------:R-:W-:Y:S05]  /*00c0*/  @P0 EXIT ;  /* 0x000000000000094d */ /* 0x000fea0003800000 */
[----:B------:R-:W0:Y:S01]  /*00d0*/  LDC.64 R2, c[0x0][0x380] ;  /* 0x0000e000ff027b82 */ /* 0x000e220000000a00 */
[----:B------:R-:W1:Y:S01]  /*00e0*/  LDCU.64 UR6, c[0x0][0x388] ;  /* 0x00007100ff0677ac */ /* 0x000e620008000a00 */
[-C--:B------:R-:W-:Y:S01]  /*00f0*/  IMAD R6, R9, R11.reuse, RZ ;  /* 0x0000000b09067224 */ /* 0x080fe200078e02ff */
[--C-:B------:R-:W-:Y:S01]  /*0100*/  SHF.R.S32.HI R7, RZ, 0x1f, R11.reuse ;  /* 0x0000001fff077819 */ /* 0x100fe2000001140b */
[-C--:B------:R-:W-:Y:S01]  /*0110*/  IMAD R4, R0, R11.reuse, R11 ;  /* 0x0000000b00047224 */ /* 0x080fe200078e020b */
[----:B------:R-:W2:Y:S02]  /*0120*/  LDCU.64 UR4, c[0x0][0x358] ;  /* 0x00006b00ff0477ac */ /* 0x000ea40008000a00 */
[----:B------:R-:W-:Y:S02]  /*0130*/  IADD3 R8, P0, PT, R6, R11, RZ ;  /* 0x0000000b06087210 */ /* 0x000fe40007f1e0ff */
[----:B------:R-:W-:Y:S02]  /*0140*/  IADD3 R5, PT, PT, R4, -0x1, RZ ;  /* 0xffffffff04057810 */ /* 0x000fe40007ffe0ff */
[----:B------:R-:W-:-:S02]  /*0150*/  LEA.HI.X.SX32 R7, R6, R7, 0x1, P0 ;  /* 0x0000000706077211 */ /* 0x000fc400000f0eff */
[----:B-1----:R-:W-:-:S04]  /*0160*/  LEA R6, P0, R8, UR6, 0x2 ;  /* 0x0000000608067c11 */ /* 0x002fc8000f8010ff */
[----:B------:R-:W-:Y:S01]  /*0170*/  LEA.HI.X R7, R8, UR7, R7, 0x2, P0 ;  /* 0x0000000708077c11 */ /* 0x000fe200080f1407 */
[----:B0-----:R-:W-:Y:S02]  /*0180*/  IMAD.WIDE.U32 R2, R5, 0x4, R2 ;  /* 0x0000000405027825 */ /* 0x001fe400078e0002 */
[----:B------:R-:W0:Y:S03]  /*0190*/  LDC.64 R4, c[0x0][0x390] ;  /* 0x0000e400ff047b82 */ /* 0x000e260000000a00 */
[----:B--2---:R-:W2:Y:S04]  /*01a0*/  LDG.E R7, desc[UR4][R6.64+-0x4] ;  /* 0xfffffc0406077981 */ /* 0x004ea8000c1e1900 */
[----:B------:R-:W2:Y:S01]  /*01b0*/  LDG.E R2, desc[UR4][R2.64] ;  /* 0x0000000402027981 */ /* 0x000ea2000c1e1900 */
[----:B------:R-:W-:-:S04]  /*01c0*/  IMAD R9, R0, R11, R9 ;  /* 0x0000000b00097224 */ /* 0x000fc800078e0209 */
[----:B0-----:R-:W-:-:S04]  /*01d0*/  IMAD.WIDE R4, R9, 0x4, R4 ;  /* 0x0000000409047825 */ /* 0x001fc800078e0204 */
[----:B--2---:R-:W-:-:S05]  /*01e0*/  IMAD R9, R2, R7, RZ ;  /* 0x0000000702097224 */ /* 0x004fca00078e02ff */
[----:B------:R-:W-:Y:S01]  /*01f0*/  STG.E desc[UR4][R4.64], R9 ;  /* 0x0000000904007986 */ /* 0x000fe2000c101904 */
[----:B------:R-:W-:Y:S05]  /*0200*/  EXIT ;  /* 0x000000000000794d */ /* 0x000fea0003800000 */
.L_x_0:
[----:B------:R-:W-:-:S00]  /*0210*/  BRA `(.L_x_0) ;  /* 0xfffffffc00fc7947 */ /* 0x000fc0000383ffff */
[----:B------:R-:W-:-:S00]  /*0220*/  NOP ;  /* 0x0000000000007918 */ /* 0x000fc00000000000 */
        /* <DEDUP_REMOVED lines=13> */
.L_x_1:


//--------------------- .nv.shared.reserved.0     --------------------------
	.section	.nv.shared.reserved.0,"aw",@nobits
	.weak		__nv_reservedSMEM_offset_0_alias
	.size		__nv_reservedSMEM_offset_0_alias, 0, 64
	.other		__nv_reservedSMEM_offset_0_alias,@"STO_CUDA_RESERVED_SHARED STV_DEFAULT"
__nv_reservedSMEM_offset_0_alias:
	.zero		0
	.zero		64


//--------------------- .nv.constant0._Z15KernelMatrixMulPiS_S_i --------------------------
	.section	.nv.constant0._Z15KernelMatrixMulPiS_S_i,"a",@progbits
	.sectionflags	@""
	.align	4
.nv.constant0._Z15KernelMatrixMulPiS_S_i:
	.zero		924


//--------------------- SYMBOLS --------------------------

	.type		.nv.reservedSmem.offset0,@object
	.size		.nv.reservedSmem.offset0,0x4
